	.headerflags	@"EF_CUDA_TEXMODE_UNIFIED EF_CUDA_64BIT_ADDRESS EF_CUDA_ACCELERATORS EF_CUDA_SM90 EF_CUDA_VIRTUAL_SM(EF_CUDA_SM90)"
	.elftype	@"ET_EXEC"


//--------------------- .nv.info                  --------------------------
	.section	.nv.info,"",@"SHT_CUDA_INFO"
	.align	4


	//----- nvinfo : EIATTR_REGCOUNT
	.align		4
        /*0000*/ 	.byte	0x04, 0x2f
        /*0002*/ 	.short	(.L_3 - .L_2)
	.align		4
.L_2:
        /*0004*/ 	.word	index@(triton_poi_fused__native_batch_norm_legit_no_training_add_relu_23)
        /*0008*/ 	.word	0x00000030


	//----- nvinfo : EIATTR_MIN_STACK_SIZE
	.align		4
.L_3:
        /*000c*/ 	.byte	0x04, 0x12
        /*000e*/ 	.short	(.L_5 - .L_4)
	.align		4
.L_4:
        /*0010*/ 	.word	index@(triton_poi_fused__native_batch_norm_legit_no_training_add_relu_23)
        /*0014*/ 	.word	0x00000000


	//----- nvinfo : EIATTR_FRAME_SIZE
	.align		4
.L_5:
        /*0018*/ 	.byte	0x04, 0x11
        /*001a*/ 	.short	(.L_7 - .L_6)
	.align		4
.L_6:
        /*001c*/ 	.word	index@(triton_poi_fused__native_batch_norm_legit_no_training_add_relu_23)
        /*0020*/ 	.word	0x00000000


	//----- nvinfo : EIATTR_MIN_STACK_SIZE
	.align		4
.L_7:
        /*0024*/ 	.byte	0x04, 0x12
        /*0026*/ 	.short	(.L_9 - .L_8)
	.align		4
.L_8:
        /*0028*/ 	.word	index@(triton_poi_fused__native_batch_norm_legit_no_training_add_relu_23)
        /*002c*/ 	.word	0x00000000
.L_9:


//--------------------- .nv.info.triton_poi_fused__native_batch_norm_legit_no_training_add_relu_23 --------------------------
	.section	.nv.info.triton_poi_fused__native_batch_norm_legit_no_training_add_relu_23,"",@"SHT_CUDA_INFO"
	.sectionflags	@""
	.align	4


	//----- nvinfo : EIATTR_CUDA_API_VERSION
	.align		4
        /*0000*/ 	.byte	0x04, 0x37
        /*0002*/ 	.short	(.L_11 - .L_10)
.L_10:
        /*0004*/ 	.word	0x0000007c


	//----- nvinfo : EIATTR_KPARAM_INFO
	.align		4
.L_11:
        /*0008*/ 	.byte	0x04, 0x17
        /*000a*/ 	.short	(.L_13 - .L_12)
.L_12:
        /*000c*/ 	.word	0x00000000
        /*0010*/ 	.short	0x0008
        /*0012*/ 	.short	0x003c
        /*0014*/ 	.byte	0x00, 0xf0, 0x11, 0x00


	//----- nvinfo : EIATTR_KPARAM_INFO
	.align		4
.L_13:
        /*0018*/ 	.byte	0x04, 0x17
        /*001a*/ 	.short	(.L_15 - .L_14)
.L_14:
        /*001c*/ 	.word	0x00000000
        /*0020*/ 	.short	0x0007
        /*0022*/ 	.short	0x0038
        /*0024*/ 	.byte	0x00, 0xf0, 0x11, 0x00


	//----- nvinfo : EIATTR_KPARAM_INFO
	.align		4
.L_15:
        /*0028*/ 	.byte	0x04, 0x17
        /*002a*/ 	.short	(.L_17 - .L_16)
.L_16:
        /*002c*/ 	.word	0x00000000
        /*0030*/ 	.short	0x0006
        /*0032*/ 	.short	0x0030
        /*0034*/ 	.byte	0x00, 0xf4, 0x21, 0x00


	//----- nvinfo : EIATTR_KPARAM_INFO
	.align		4
.L_17:
        /*0038*/ 	.byte	0x04, 0x17
        /*003a*/ 	.short	(.L_19 - .L_18)
.L_18:
        /*003c*/ 	.word	0x00000000
        /*0040*/ 	.short	0x0005
        /*0042*/ 	.short	0x0028
        /*0044*/ 	.byte	0x00, 0xf4, 0x21, 0x00


	//----- nvinfo : EIATTR_KPARAM_INFO
	.align		4
.L_19:
        /*0048*/ 	.byte	0x04, 0x17
        /*004a*/ 	.short	(.L_21 - .L_20)
.L_20:
        /*004c*/ 	.word	0x00000000
        /*0050*/ 	.short	0x0004
        /*0052*/ 	.short	0x0020
        /*0054*/ 	.byte	0x00, 0xf4, 0x21, 0x00


	//----- nvinfo : EIATTR_KPARAM_INFO
	.align		4
.L_21:
        /*0058*/ 	.byte	0x04, 0x17
        /*005a*/ 	.short	(.L_23 - .L_22)
.L_22:
        /*005c*/ 	.word	0x00000000
        /*0060*/ 	.short	0x0003
        /*0062*/ 	.short	0x0018
        /*0064*/ 	.byte	0x00, 0xf4, 0x21, 0x00


	//----- nvinfo : EIATTR_KPARAM_INFO
	.align		4
.L_23:
        /*0068*/ 	.byte	0x04, 0x17
        /*006a*/ 	.short	(.L_25 - .L_24)
.L_24:
        /*006c*/ 	.word	0x00000000
        /*0070*/ 	.short	0x0002
        /*0072*/ 	.short	0x0010
        /*0074*/ 	.byte	0x00, 0xf4, 0x21, 0x00


	//----- nvinfo : EIATTR_KPARAM_INFO
	.align		4
.L_25:
        /*0078*/ 	.byte	0x04, 0x17
        /*007a*/ 	.short	(.L_27 - .L_26)
.L_26:
        /*007c*/ 	.word	0x00000000
        /*0080*/ 	.short	0x0001
        /*0082*/ 	.short	0x0008
        /*0084*/ 	.byte	0x00, 0xf4, 0x21, 0x00


	//----- nvinfo : EIATTR_KPARAM_INFO
	.align		4
.L_27:
        /*0088*/ 	.byte	0x04, 0x17
        /*008a*/ 	.short	(.L_29 - .L_28)
.L_28:
        /*008c*/ 	.word	0x00000000
        /*0090*/ 	.short	0x0000
        /*0092*/ 	.short	0x0000
        /*0094*/ 	.byte	0x00, 0xf4, 0x21, 0x00


	//----- nvinfo : EIATTR_SPARSE_MMA_MASK
	.align		4
.L_29:
        /*0098*/ 	.byte	0x03, 0x50
        /*009a*/ 	.short	0x0000


	//----- nvinfo : EIATTR_MAXREG_COUNT
	.align		4
        /*009c*/ 	.byte	0x03, 0x1b
        /*009e*/ 	.short	0x00ff


	//----- nvinfo : EIATTR_EXIT_INSTR_OFFSETS
	.align		4
        /*00a0*/ 	.byte	0x04, 0x1c
        /*00a2*/ 	.short	(.L_31 - .L_30)


	//   ....[0]....
.L_30:
        /*00a4*/ 	.word	0x000015a0


	//   ....[1]....
        /*00a8*/ 	.word	0x000015f0


	//----- nvinfo : EIATTR_REQNTID
	.align		4
.L_31:
        /*00ac*/ 	.byte	0x04, 0x10
        /*00ae*/ 	.short	(.L_33 - .L_32)
.L_32:
        /*00b0*/ 	.word	0x00000100
        /*00b4*/ 	.word	0x00000001
        /*00b8*/ 	.word	0x00000001


	//----- nvinfo : EIATTR_CBANK_PARAM_SIZE
	.align		4
.L_33:
        /*00bc*/ 	.byte	0x03, 0x19
        /*00be*/ 	.short	0x0040


	//----- nvinfo : EIATTR_PARAM_CBANK
	.align		4
        /*00c0*/ 	.byte	0x04, 0x0a
        /*00c2*/ 	.short	(.L_35 - .L_34)
	.align		4
.L_34:
        /*00c4*/ 	.word	index@(.nv.constant0.triton_poi_fused__native_batch_norm_legit_no_training_add_relu_23)
        /*00c8*/ 	.short	0x0210
        /*00ca*/ 	.short	0x0040


	//----- nvinfo : EIATTR_SW_WAR
	.align		4
.L_35:
        /*00cc*/ 	.byte	0x04, 0x36
        /*00ce*/ 	.short	(.L_37 - .L_36)
.L_36:
        /*00d0*/ 	.word	0x00000008
.L_37:


//--------------------- .nv.callgraph             --------------------------
	.section	.nv.callgraph,"",@"SHT_CUDA_CALLGRAPH"
	.align	4
	.sectionentsize	8
	.align		4
        /*0000*/ 	.word	0x00000000
	.align		4
        /*0004*/ 	.word	0xffffffff
	.align		4
        /*0008*/ 	.word	0x00000000
	.align		4
        /*000c*/ 	.word	0xfffffffe
	.align		4
        /*0010*/ 	.word	0x00000000
	.align		4
        /*0014*/ 	.word	0xfffffffd
	.align		4
        /*0018*/ 	.word	0x00000000
	.align		4
        /*001c*/ 	.word	0xfffffffc


//--------------------- .nv.constant4             --------------------------
	.section	.nv.constant4,"a",@progbits
	.align	8
	.align		8
.nv.constant4:
        /*0000*/ 	.dword	_$_str
	.align		8
        /*0008*/ 	.dword	_$_str_$_2


//--------------------- .text.triton_poi_fused__native_batch_norm_legit_no_training_add_relu_23 --------------------------
	.section	.text.triton_poi_fused__native_batch_norm_legit_no_training_add_relu_23,"ax",@progbits
	.sectionflags	@"SHF_BARRIERS=1"
	.align	128
        .global         triton_poi_fused__native_batch_norm_legit_no_training_add_relu_23
        .type           triton_poi_fused__native_batch_norm_legit_no_training_add_relu_23,@function
        .size           triton_poi_fused__native_batch_norm_legit_no_training_add_relu_23,(.L_x_1 - triton_poi_fused__native_batch_norm_legit_no_training_add_relu_23)
        .other          triton_poi_fused__native_batch_norm_legit_no_training_add_relu_23,@"STO_CUDA_ENTRY STV_DEFAULT"
triton_poi_fused__native_batch_norm_legit_no_training_add_relu_23:
.text.triton_poi_fused__native_batch_norm_legit_no_training_add_relu_23:
[----:B------:R-:W0:Y:S01]  /*0000*/  LDC R1, c[0x0][0x28] ;  /* 0x00000a00ff017b82 */ /* 0x000e220000000800 */
[----:B------:R-:W1:Y:S07]  /*0010*/  S2R R3, SR_TID.X ;  /* 0x0000000000037919 */ /* 0x000e6e0000002100 */
[----:B------:R-:W2:Y:S01]  /*0020*/  LDC.64 R24, c[0x0][0x210] ;  /* 0x00008400ff187b82 */ /* 0x000ea20000000a00 */
[----:B------:R-:W-:Y:S02]  /*0030*/  CS2R R20, SRZ ;  /* 0x0000000000147805 */ /* 0x000fe4000001ff00 */
[----:B------:R-:W-:Y:S01]  /*0040*/  CS2R R22, SRZ ;  /* 0x0000000000167805 */ /* 0x000fe2000001ff00 */
[----:B------:R-:W3:Y:S01]  /*0050*/  S2R R0, SR_CTAID.Y ;  /* 0x0000000000007919 */ /* 0x000ee20000002600 */
[----:B------:R-:W-:Y:S01]  /*0060*/  ULDC.64 UR6, c[0x0][0x208] ;  /* 0x0000820000067ab9 */ /* 0x000fe20000000a00 */
[----:B------:R-:W-:Y:S01]  /*0070*/  CS2R R12, SRZ ;  /* 0x00000000000c7805 */ /* 0x000fe2000001ff00 */
[----:B------:R-:W4:Y:S01]  /*0080*/  S2R R2, SR_CTAID.X ;  /* 0x0000000000027919 */ /* 0x000f220000002500 */
[----:B-1----:R-:W-:Y:S01]  /*0090*/  IMAD.SHL.U32 R5, R3, 0x4, RZ ;  /* 0x0000000403057824 */ /* 0x002fe200078e00ff */
[----:B------:R-:W-:Y:S01]  /*00a0*/  SHF.R.U32.HI R7, RZ, 0x6, R3 ;  /* 0x00000006ff077819 */ /* 0x000fe20000011603 */
[----:B---3--:R-:W-:-:S03]  /*00b0*/  IMAD.SHL.U32 R0, R0, 0x10, RZ ;  /* 0x0000001000007824 */ /* 0x008fc600078e00ff */
[----:B------:R-:W-:Y:S02]  /*00c0*/  LOP3.LUT R9, R5, 0xfc, RZ, 0xc0, !PT ;  /* 0x000000fc05097812 */ /* 0x000fe400078ec0ff */
[----:B------:R-:W-:Y:S02]  /*00d0*/  SGXT.U32 R7, R7, 0x2 ;  /* 0x000000020707781a */ /* 0x000fe40000000000 */
[----:B----4-:R-:W-:Y:S02]  /*00e0*/  PRMT R31, R9, 0x6540, R2 ;  /* 0x00006540091f7816 */ /* 0x010fe40000000002 */
[----:B------:R-:W-:Y:S02]  /*00f0*/  LOP3.LUT R29, R0, R7, RZ, 0xfc, !PT ;  /* 0x00000007001d7212 */ /* 0x000fe400078efcff */
[----:B------:R-:W-:Y:S02]  /*0100*/  ISETP.GE.AND P0, PT, R31, 0x800, PT ;  /* 0x000008001f00780c */ /* 0x000fe40003f06270 */
[----:B------:R-:W-:-:S02]  /*0110*/  LOP3.LUT R28, R0, 0x4, R7, 0xfe, !PT ;  /* 0x00000004001c7812 */ /* 0x000fc400078efe07 */
[C---:B------:R-:W-:Y:S01]  /*0120*/  ISETP.LT.AND P3, PT, R29.reuse, 0x10, !P0 ;  /* 0x000000101d00780c */ /* 0x040fe20004761270 */
[----:B------:R-:W-:Y:S01]  /*0130*/  IMAD R29, R29, 0x800, R31 ;  /* 0x000008001d1d7824 */ /* 0x000fe200078e021f */
[----:B------:R-:W-:-:S03]  /*0140*/  ISETP.LT.AND P2, PT, R28, 0x10, !P0 ;  /* 0x000000101c00780c */ /* 0x000fc60004741270 */
[----:B--2---:R-:W-:-:S08]  /*0150*/  IMAD.WIDE R8, R29, 0x4, R24 ;  /* 0x000000041d087825 */ /* 0x004fd000078e0218 */
[----:B------:R1:W2:Y:S01]  /*0160*/  @P3 LDG.E.EL.128 R20, desc[UR6][R8.64] ;  /* 0x0000000608143981 */ /* 0x0002a2000c2e1d00 */
[----:B------:R-:W-:Y:S01]  /*0170*/  IMAD R28, R28, 0x800, R31 ;  /* 0x000008001c1c7824 */ /* 0x000fe200078e021f */
[----:B------:R-:W-:Y:S02]  /*0180*/  CS2R R14, SRZ ;  /* 0x00000000000e7805 */ /* 0x000fe4000001ff00 */
[----:B------:R-:W-:Y:S01]  /*0190*/  LOP3.LUT R6, R0, 0x8, R7, 0xfe, !PT ;  /* 0x0000000800067812 */ /* 0x000fe200078efe07 */
[----:B------:R-:W-:-:S03]  /*01a0*/  IMAD.WIDE R10, R28, 0x4, R24 ;  /* 0x000000041c0a7825 */ /* 0x000fc600078e0218 */
[C---:B------:R-:W-:Y:S02]  /*01b0*/  ISETP.LT.AND P1, PT, R6.reuse, 0x10, !P0 ;  /* 0x000000100600780c */ /* 0x040fe40004721270 */
[----:B------:R3:W4:Y:S01]  /*01c0*/  @P2 LDG.E.EL.128 R12, desc[UR6][R10.64] ;  /* 0x000000060a0c2981 */ /* 0x000722000c2e1d00 */
[----:B------:R-:W-:Y:S01]  /*01d0*/  IMAD R6, R6, 0x800, R31 ;  /* 0x0000080006067824 */ /* 0x000fe200078e021f */
[----:B------:R-:W-:Y:S02]  /*01e0*/  CS2R R16, SRZ ;  /* 0x0000000000107805 */ /* 0x000fe4000001ff00 */
[----:B------:R-:W-:Y:S02]  /*01f0*/  CS2R R18, SRZ ;  /* 0x0000000000127805 */ /* 0x000fe4000001ff00 */
[----:B------:R-:W-:Y:S01]  /*0200*/  LOP3.LUT R4, R0, 0xc, R7, 0xfe, !PT ;  /* 0x0000000c00047812 */ /* 0x000fe200078efe07 */
[----:B------:R-:W-:-:S03]  /*0210*/  IMAD.WIDE R26, R6, 0x4, R24 ;  /* 0x00000004061a7825 */ /* 0x000fc600078e0218 */
[C---:B------:R-:W-:Y:S02]  /*0220*/  ISETP.LT.AND P0, PT, R4.reuse, 0x10, !P0 ;  /* 0x000000100400780c */ /* 0x040fe40004701270 */
[----:B------:R5:W4:Y:S01]  /*0230*/  @P1 LDG.E.EL.128 R16, desc[UR6][R26.64] ;  /* 0x000000061a101981 */ /* 0x000b22000c2e1d00 */
[----:B------:R-:W-:Y:S01]  /*0240*/  IMAD R4, R4, 0x800, R31 ;  /* 0x0000080004047824 */ /* 0x000fe200078e021f */
[----:B-1----:R-:W-:Y:S02]  /*0250*/  CS2R R8, SRZ ;  /* 0x0000000000087805 */ /* 0x002fe4000001ff00 */
[----:B---3--:R-:W-:Y:S01]  /*0260*/  CS2R R10, SRZ ;  /* 0x00000000000a7805 */ /* 0x008fe2000001ff00 */
[----:B------:R-:W1:Y:S01]  /*0270*/  S2UR UR5, SR_CgaCtaId ;  /* 0x00000000000579c3 */ /* 0x000e620000008800 */
[----:B------:R-:W-:-:S05]  /*0280*/  IMAD.WIDE R24, R4, 0x4, R24 ;  /* 0x0000000404187825 */ /* 0x000fca00078e0218 */
[----:B------:R3:W4:Y:S01]  /*0290*/  @P0 LDG.E.EL.128 R8, desc[UR6][R24.64] ;  /* 0x0000000618080981 */ /* 0x000722000c2e1d00 */
[----:B------:R-:W-:Y:S01]  /*02a0*/  SHF.R.U32.HI R7, RZ, 0x8, R5 ;  /* 0x00000008ff077819 */ /* 0x000fe20000011605 */
[----:B------:R-:W-:Y:S01]  /*02b0*/  UMOV UR4, 0x400 ;  /* 0x0000040000047882 */ /* 0x000fe20000000000 */
[----:B------:R-:W-:Y:S01]  /*02c0*/  LOP3.LUT R34, R5, 0x3fc, RZ, 0xc0, !PT ;  /* 0x000003fc05227812 */ /* 0x000fe200078ec0ff */
[----:B------:R-:W3:Y:S01]  /*02d0*/  LDC.64 R30, c[0x0][0x220] ;  /* 0x00008800ff1e7b82 */ /* 0x000ee20000000a00 */
[----:B-----5:R-:W-:Y:S02]  /*02e0*/  SGXT.U32 R26, R7, 0x2 ;  /* 0x00000002071a781a */ /* 0x020fe40000000000 */
[----:B------:R-:W-:Y:S02]  /*02f0*/  CS2R R38, SRZ ;  /* 0x0000000000267805 */ /* 0x000fe4000001ff00 */
[----:B------:R-:W-:Y:S02]  /*0300*/  PRMT R35, R3, 0x6540, R2 ;  /* 0x0000654003237816 */ /* 0x000fe40000000002 */
[----:B------:R-:W-:-:S02]  /*0310*/  LOP3.LUT R7, R26, 0x3fc, R5, 0xf8, !PT ;  /* 0x000003fc1a077812 */ /* 0x000fc400078ef805 */
[----:B------:R-:W-:Y:S01]  /*0320*/  ISETP.GE.AND P4, PT, R35, 0x800, PT ;  /* 0x000008002300780c */ /* 0x000fe20003f86270 */
[----:B-1----:R-:W-:-:S06]  /*0330*/  UPRMT UR4, UR5, 0x654, UR4 ;  /* 0x0000065405047896 */ /* 0x002fcc0008000004 */
[----:B------:R-:W-:Y:S02]  /*0340*/  LEA R27, R26, UR4, 0x2 ;  /* 0x000000041a1b7c11 */ /* 0x000fe4000f8e10ff */
[----:B------:R-:W-:Y:S02]  /*0350*/  LEA R41, R7, UR4, 0x2 ;  /* 0x0000000407297c11 */ /* 0x000fe4000f8e10ff */
[----:B------:R-:W-:Y:S01]  /*0360*/  LEA R34, R34, R27, 0x2 ;  /* 0x0000001b22227211 */ /* 0x000fe200078e10ff */
[----:B0--3--:R-:W-:Y:S01]  /*0370*/  IMAD.WIDE R30, R35, 0x4, R30 ;  /* 0x00000004231e7825 */ /* 0x009fe200078e021e */
[----:B------:R-:W-:-:S04]  /*0380*/  LOP3.LUT R7, R3, 0xff, RZ, 0xc0, !PT ;  /* 0x000000ff03077812 */ /* 0x000fc800078ec0ff */
[----:B------:R-:W-:Y:S01]  /*0390*/  LEA R7, R7, UR4, 0x2 ;  /* 0x0000000407077c11 */ /* 0x000fe2000f8e10ff */
[----:B--2---:R-:W-:Y:S04]  /*03a0*/  STS [R41], R20 ;  /* 0x0000001429007388 */ /* 0x004fe80000000800 */
[----:B------:R-:W-:Y:S04]  /*03b0*/  STS [R34+0x4], R21 ;  /* 0x0000041522007388 */ /* 0x000fe80000000800 */
[----:B------:R-:W-:Y:S04]  /*03c0*/  STS [R34+0x8], R22 ;  /* 0x0000081622007388 */ /* 0x000fe80000000800 */
[----:B------:R-:W-:Y:S01]  /*03d0*/  STS [R34+0xc], R23 ;  /* 0x00000c1722007388 */ /* 0x000fe20000000800 */
[----:B------:R-:W-:Y:S06]  /*03e0*/  BAR.SYNC.DEFER_BLOCKING 0x0 ;  /* 0x0000000000007b1d */ /* 0x000fec0000010000 */
[----:B------:R-:W-:Y:S04]  /*03f0*/  LDS R27, [R7] ;  /* 0x00000000071b7984 */ /* 0x000fe80000000800 */
[----:B------:R-:W-:Y:S04]  /*0400*/  LDS R26, [R7+0x404] ;  /* 0x00040400071a7984 */ /* 0x000fe80000000800 */
[----:B------:R-:W-:Y:S04]  /*0410*/  LDS R24, [R7+0x808] ;  /* 0x0008080007187984 */ /* 0x000fe80000000800 */
[----:B------:R-:W-:Y:S01]  /*0420*/  LDS R25, [R7+0xc0c] ;  /* 0x000c0c0007197984 */ /* 0x000fe20000000800 */
[----:B------:R-:W-:Y:S06]  /*0430*/  BAR.SYNC.DEFER_BLOCKING 0x0 ;  /* 0x0000000000007b1d */ /* 0x000fec0000010000 */
[----:B----4-:R-:W-:Y:S04]  /*0440*/  STS [R41], R12 ;  /* 0x0000000c29007388 */ /* 0x010fe80000000800 */
[----:B------:R0:W-:Y:S04]  /*0450*/  STS [R34+0x4], R13 ;  /* 0x0000040d22007388 */ /* 0x0001e80000000800 */
[----:B------:R-:W-:Y:S04]  /*0460*/  STS [R34+0x8], R14 ;  /* 0x0000080e22007388 */ /* 0x000fe80000000800 */
[----:B------:R1:W-:Y:S01]  /*0470*/  STS [R34+0xc], R15 ;  /* 0x00000c0f22007388 */ /* 0x0003e20000000800 */
[----:B0-----:R-:W0:Y:S08]  /*0480*/  LDC.64 R12, c[0x0][0x218] ;  /* 0x00008600ff0c7b82 */ /* 0x001e300000000a00 */
[----:B------:R-:W-:Y:S08]  /*0490*/  BAR.SYNC.DEFER_BLOCKING 0x0 ;  /* 0x0000000000007b1d */ /* 0x000ff00000010000 */
[----:B-1----:R-:W1:Y:S01]  /*04a0*/  LDC.64 R14, c[0x0][0x228] ;  /* 0x00008a00ff0e7b82 */ /* 0x002e620000000a00 */
[----:B------:R-:W-:Y:S04]  /*04b0*/  LDS R21, [R7] ;  /* 0x0000000007157984 */ /* 0x000fe80000000800 */
[----:B------:R-:W-:Y:S04]  /*04c0*/  LDS R20, [R7+0x404] ;  /* 0x0004040007147984 */ /* 0x000fe80000000800 */
[----:B------:R-:W-:Y:S04]  /*04d0*/  LDS R23, [R7+0x808] ;  /* 0x0008080007177984 */ /* 0x000fe80000000800 */
[----:B------:R-:W-:Y:S01]  /*04e0*/  LDS R22, [R7+0xc0c] ;  /* 0x000c0c0007167984 */ /* 0x000fe20000000800 */
[----:B------:R-:W-:Y:S06]  /*04f0*/  BAR.SYNC.DEFER_BLOCKING 0x0 ;  /* 0x0000000000007b1d */ /* 0x000fec0000010000 */
[----:B------:R-:W-:Y:S04]  /*0500*/  STS [R41], R16 ;  /* 0x0000001029007388 */ /* 0x000fe80000000800 */
[----:B------:R0:W-:Y:S04]  /*0510*/  STS [R34+0x4], R17 ;  /* 0x0000041122007388 */ /* 0x0001e80000000800 */
[----:B------:R-:W-:Y:S04]  /*0520*/  STS [R34+0x8], R18 ;  /* 0x0000081222007388 */ /* 0x000fe80000000800 */
[----:B------:R-:W-:Y:S01]  /*0530*/  STS [R34+0xc], R19 ;  /* 0x00000c1322007388 */ /* 0x000fe20000000800 */
[----:B------:R-:W-:Y:S06]  /*0540*/  BAR.SYNC.DEFER_BLOCKING 0x0 ;  /* 0x0000000000007b1d */ /* 0x000fec0000010000 */
[----:B------:R-:W-:Y:S04]  /*0550*/  LDS R33, [R7] ;  /* 0x0000000007217984 */ /* 0x000fe80000000800 */
[----:B------:R-:W2:Y:S04]  /*0560*/  LDS R36, [R7+0x404] ;  /* 0x0004040007247984 */ /* 0x000ea80000000800 */
[----:B------:R-:W-:Y:S04]  /*0570*/  LDS R37, [R7+0x808] ;  /* 0x0008080007257984 */ /* 0x000fe80000000800 */
[----:B------:R-:W3:Y:S01]  /*0580*/  LDS R32, [R7+0xc0c] ;  /* 0x000c0c0007207984 */ /* 0x000ee20000000800 */
[----:B------:R-:W-:Y:S06]  /*0590*/  BAR.SYNC.DEFER_BLOCKING 0x0 ;  /* 0x0000000000007b1d */ /* 0x000fec0000010000 */
[----:B------:R-:W-:Y:S04]  /*05a0*/  STS [R41], R8 ;  /* 0x0000000829007388 */ /* 0x000fe80000000800 */
[----:B------:R4:W-:Y:S04]  /*05b0*/  STS [R34+0x4], R9 ;  /* 0x0000040922007388 */ /* 0x0009e80000000800 */
[----:B------:R-:W-:Y:S04]  /*05c0*/  STS [R34+0x8], R10 ;  /* 0x0000080a22007388 */ /* 0x000fe80000000800 */
[----:B------:R5:W-:Y:S01]  /*05d0*/  STS [R34+0xc], R11 ;  /* 0x00000c0b22007388 */ /* 0x000be20000000800 */
[----:B------:R-:W-:Y:S06]  /*05e0*/  BAR.SYNC.DEFER_BLOCKING 0x0 ;  /* 0x0000000000007b1d */ /* 0x000fec0000010000 */
[----:B------:R2:W3:Y:S01]  /*05f0*/  @!P4 LDG.E.EL R38, desc[UR6][R30.64] ;  /* 0x000000061e26c981 */ /* 0x0004e2000c2e1900 */
[----:B0-----:R-:W-:-:S02]  /*0600*/  IMAD.WIDE R16, R35, 0x4, R12 ;  /* 0x0000000423107825 */ /* 0x001fc400078e020c */
[----:B------:R-:W0:Y:S02]  /*0610*/  LDC.64 R12, c[0x0][0x230] ;  /* 0x00008c00ff0c7b82 */ /* 0x000e240000000a00 */
[C---:B-1----:R-:W-:Y:S01]  /*0620*/  IMAD.WIDE R14, R35.reuse, 0x4, R14 ;  /* 0x00000004230e7825 */ /* 0x042fe200078e020e */
[----:B------:R1:W3:Y:S01]  /*0630*/  @!P4 LDG.E.EL R39, desc[UR6][R16.64] ;  /* 0x000000061027c981 */ /* 0x0002e2000c2e1900 */
[----:B----4-:R-:W-:Y:S02]  /*0640*/  CS2R R8, SRZ ;  /* 0x0000000000087805 */ /* 0x010fe4000001ff00 */
[----:B-----5:R-:W-:Y:S01]  /*0650*/  CS2R R10, SRZ ;  /* 0x00000000000a7805 */ /* 0x020fe2000001ff00 */
[----:B------:R-:W4:Y:S01]  /*0660*/  LDS R44, [R7] ;  /* 0x00000000072c7984 */ /* 0x000f220000000800 */
[----:B--2---:R-:W2:Y:S03]  /*0670*/  LDC.64 R30, c[0x0][0x238] ;  /* 0x00008e00ff1e7b82 */ /* 0x004ea60000000a00 */
[----:B------:R-:W5:Y:S04]  /*0680*/  LDS R40, [R7+0x404] ;  /* 0x0004040007287984 */ /* 0x000f680000000800 */
[----:B------:R-:W1:Y:S04]  /*0690*/  LDS R41, [R7+0x808] ;  /* 0x0008080007297984 */ /* 0x000e680000000800 */
[----:B------:R-:W1:Y:S01]  /*06a0*/  LDS R42, [R7+0xc0c] ;  /* 0x000c0c00072a7984 */ /* 0x000e620000000800 */
[----:B0-----:R-:W-:Y:S01]  /*06b0*/  IMAD.WIDE R12, R35, 0x4, R12 ;  /* 0x00000004230c7825 */ /* 0x001fe200078e020c */
[----:B------:R-:W-:-:S06]  /*06c0*/  CS2R R34, SRZ ;  /* 0x0000000000227805 */ /* 0x000fcc000001ff00 */
[----:B------:R0:W4:Y:S04]  /*06d0*/  @!P4 LDG.E.EL R35, desc[UR6][R14.64] ;  /* 0x000000060e23c981 */ /* 0x000128000c2e1900 */
[----:B------:R5:W4:Y:S01]  /*06e0*/  @!P4 LDG.E.EL R34, desc[UR6][R12.64] ;  /* 0x000000060c22c981 */ /* 0x000b22000c2e1900 */
[----:B-1----:R-:W-:Y:S02]  /*06f0*/  IMAD.MOV.U32 R17, RZ, RZ, 0x3e800000 ;  /* 0x3e800000ff117424 */ /* 0x002fe400078e00ff */
[----:B--2---:R-:W-:Y:S01]  /*0700*/  IMAD.WIDE R18, R29, 0x4, R30 ;  /* 0x000000041d127825 */ /* 0x004fe200078e021e */
[----:B0-----:R-:W-:-:S03]  /*0710*/  CS2R R14, SRZ ;  /* 0x00000000000e7805 */ /* 0x001fc6000001ff00 */
[----:B------:R-:W-:Y:S01]  /*0720*/  IMAD.WIDE R28, R28, 0x4, R30 ;  /* 0x000000041c1c7825 */ /* 0x000fe200078e021e */
[----:B------:R0:W2:Y:S01]  /*0730*/  @P3 LDG.E.EL.128 R8, desc[UR6][R18.64] ;  /* 0x0000000612083981 */ /* 0x0000a2000c2e1d00 */
[----:B-----5:R-:W-:-:S06]  /*0740*/  CS2R R12, SRZ ;  /* 0x00000000000c7805 */ /* 0x020fcc000001ff00 */
[----:B------:R1:W5:Y:S01]  /*0750*/  @P2 LDG.E.EL.128 R12, desc[UR6][R28.64] ;  /* 0x000000061c0c2981 */ /* 0x000362000c2e1d00 */
[----:B0-----:R-:W-:Y:S01]  /*0760*/  CS2R R18, SRZ ;  /* 0x0000000000127805 */ /* 0x001fe2000001ff00 */
[----:B-1----:R-:W-:-:S04]  /*0770*/  IMAD.WIDE R28, R6, 0x4, R30 ;  /* 0x00000004061c7825 */ /* 0x002fc800078e021e */
[----:B------:R-:W-:-:S04]  /*0780*/  IMAD.WIDE R30, R4, 0x4, R30 ;  /* 0x00000004041e7825 */ /* 0x000fc800078e021e */
[----:B---3--:R-:W-:-:S04]  /*0790*/  FADD R38, R38, 9.9999997473787516356e-06 ;  /* 0x3727c5ac26267421 */ /* 0x008fc80000000000 */
[----:B------:R-:W0:Y:S02]  /*07a0*/  MUFU.SQRT R43, R38 ;  /* 0x00000026002b7308 */ /* 0x000e240000002000 */
[C---:B0-----:R-:W-:Y:S02]  /*07b0*/  FSETP.GT.AND P4, PT, R43.reuse, 8.50705917302346158658e+37, PT ;  /* 0x7e8000002b00780b */ /* 0x041fe40003f84000 */
[----:B------:R-:W-:-:S11]  /*07c0*/  FSETP.GEU.AND P5, PT, R43, 1.175494350822287508e-38, PT ;  /* 0x008000002b00780b */ /* 0x000fd60003fae000 */
[----:B------:R-:W-:-:S04]  /*07d0*/  @P4 FMUL R43, R43, 0.25 ;  /* 0x3e8000002b2b4820 */ /* 0x000fc80000400000 */
[----:B------:R-:W-:-:S04]  /*07e0*/  @!P5 FMUL R43, R43, 16777216 ;  /* 0x4b8000002b2bd820 */ /* 0x000fc80000400000 */
[----:B------:R-:W0:Y:S01]  /*07f0*/  MUFU.RCP R38, R43 ;  /* 0x0000002b00267308 */ /* 0x000e220000001000 */
[----:B------:R-:W-:-:S05]  /*0800*/  FSEL R17, R17, 1, P4 ;  /* 0x3f80000011117808 */ /* 0x000fca0002000000 */
[----:B------:R-:W-:Y:S01]  /*0810*/  @!P5 FMUL R17, R17, 16777216 ;  /* 0x4b8000001111d820 */ /* 0x000fe20000400000 */
[----:B------:R-:W-:-:S03]  /*0820*/  FADD R45, R36, -R39 ;  /* 0x80000027242d7221 */ /* 0x000fc60000000000 */
[----:B0-----:R-:W-:Y:S01]  /*0830*/  FMUL R38, R38, R17 ;  /* 0x0000001126267220 */ /* 0x001fe20000400000 */
[----:B------:R-:W-:Y:S01]  /*0840*/  CS2R R16, SRZ ;  /* 0x0000000000107805 */ /* 0x000fe2000001ff00 */
[--C-:B------:R-:W-:Y:S01]  /*0850*/  FADD R43, R32, -R39.reuse ;  /* 0x80000027202b7221 */ /* 0x100fe20000000000 */
[--C-:B------:R-:W-:Y:S01]  /*0860*/  FADD R6, R22, -R39.reuse ;  /* 0x8000002716067221 */ /* 0x100fe20000000000 */
[--C-:B------:R-:W-:Y:S01]  /*0870*/  FADD R32, R23, -R39.reuse ;  /* 0x8000002717207221 */ /* 0x100fe20000000000 */
[--C-:B------:R-:W-:Y:S02]  /*0880*/  FADD R36, R20, -R39.reuse ;  /* 0x8000002714247221 */ /* 0x100fe40000000000 */
[----:B------:R0:W3:Y:S01]  /*0890*/  @P1 LDG.E.EL.128 R16, desc[UR6][R28.64] ;  /* 0x000000061c101981 */ /* 0x0000e2000c2e1d00 */
[----:B------:R-:W-:Y:S01]  /*08a0*/  CS2R R22, SRZ ;  /* 0x0000000000167805 */ /* 0x000fe2000001ff00 */
[----:B0-----:R-:W-:Y:S01]  /*08b0*/  FADD R29, R21, -R39 ;  /* 0x80000027151d7221 */ /* 0x001fe20000000000 */
[----:B------:R-:W-:-:S06]  /*08c0*/  CS2R R20, SRZ ;  /* 0x0000000000147805 */ /* 0x000fcc000001ff00 */
[----:B------:R0:W3:Y:S01]  /*08d0*/  @P0 LDG.E.EL.128 R20, desc[UR6][R30.64] ;  /* 0x000000061e140981 */ /* 0x0000e2000c2e1d00 */
[--C-:B------:R-:W-:Y:S01]  /*08e0*/  FADD R25, R25, -R39.reuse ;  /* 0x8000002719197221 */ /* 0x100fe20000000000 */
[--C-:B------:R-:W-:Y:S01]  /*08f0*/  FADD R24, R24, -R39.reuse ;  /* 0x8000002718187221 */ /* 0x100fe20000000000 */
[--C-:B------:R-:W-:Y:S01]  /*0900*/  FADD R26, R26, -R39.reuse ;  /* 0x800000271a1a7221 */ /* 0x100fe20000000000 */
[----:B------:R-:W-:Y:S01]  /*0910*/  FADD R27, R27, -R39 ;  /* 0x800000271b1b7221 */ /* 0x000fe20000000000 */
[-C--:B------:R-:W-:Y:S01]  /*0920*/  FMUL R25, R25, R38.reuse ;  /* 0x0000002619197220 */ /* 0x080fe20000400000 */
[-C--:B------:R-:W-:Y:S01]  /*0930*/  FMUL R24, R24, R38.reuse ;  /* 0x0000002618187220 */ /* 0x080fe20000400000 */
[-C--:B------:R-:W-:Y:S01]  /*0940*/  FMUL R26, R26, R38.reuse ;  /* 0x000000261a1a7220 */ /* 0x080fe20000400000 */
[-C--:B------:R-:W-:Y:S01]  /*0950*/  FMUL R4, R27, R38.reuse ;  /* 0x000000261b047220 */ /* 0x080fe20000400000 */
[-CC-:B----4-:R-:W-:Y:S01]  /*0960*/  FFMA R28, R25, R35.reuse, R34.reuse ;  /* 0x00000023191c7223 */ /* 0x190fe20000000022 */
[----:B------:R-:W-:Y:S01]  /*0970*/  BAR.SYNC.DEFER_BLOCKING 0x0 ;  /* 0x0000000000007b1d */ /* 0x000fe20000010000 */
[-CC-:B------:R-:W-:Y:S01]  /*0980*/  FFMA R26, R26, R35.reuse, R34.reuse ;  /* 0x000000231a1a7223 */ /* 0x180fe20000000022 */
[-CC-:B------:R-:W-:Y:S01]  /*0990*/  FFMA R4, R4, R35.reuse, R34.reuse ;  /* 0x0000002304047223 */ /* 0x180fe20000000022 */
[----:B------:R-:W-:Y:S01]  /*09a0*/  FFMA R24, R24, R35, R34 ;  /* 0x0000002318187223 */ /* 0x000fe20000000022 */
[----:B------:R-:W-:Y:S01]  /*09b0*/  FMUL R29, R29, R38 ;  /* 0x000000261d1d7220 */ /* 0x000fe20000400000 */
[----:B------:R-:W-:-:S03]  /*09c0*/  SHF.R.U32.HI R25, RZ, 0x8, R5 ;  /* 0x00000008ff197819 */ /* 0x000fc60000011605 */
[-CC-:B0-----:R-:W-:Y:S01]  /*09d0*/  FFMA R30, R29, R35.reuse, R34.reuse ;  /* 0x000000231d1e7223 */ /* 0x181fe20000000022 */
[----:B------:R-:W-:Y:S01]  /*09e0*/  IMAD.SHL.U32 R29, R3, 0x4, RZ ;  /* 0x00000004031d7824 */ /* 0x000fe200078e00ff */
[----:B------:R-:W-:Y:S01]  /*09f0*/  SGXT.U32 R25, R25, 0x2 ;  /* 0x000000021919781a */ /* 0x000fe20000000000 */
[----:B------:R-:W-:Y:S04]  /*0a00*/  STS [R7], R4 ;  /* 0x0000000407007388 */ /* 0x000fe80000000800 */
[----:B------:R-:W-:Y:S04]  /*0a10*/  STS [R7+0x404], R26 ;  /* 0x0004041a07007388 */ /* 0x000fe80000000800 */
[----:B------:R-:W-:Y:S04]  /*0a20*/  STS [R7+0x808], R24 ;  /* 0x0008081807007388 */ /* 0x000fe80000000800 */
[----:B------:R-:W-:Y:S01]  /*0a30*/  STS [R7+0xc0c], R28 ;  /* 0x000c0c1c07007388 */ /* 0x000fe20000000800 */
[--C-:B------:R-:W-:Y:S01]  /*0a40*/  FADD R37, R37, -R39.reuse ;  /* 0x8000002725257221 */ /* 0x100fe20000000000 */
[--C-:B------:R-:W-:Y:S01]  /*0a50*/  FADD R33, R33, -R39.reuse ;  /* 0x8000002721217221 */ /* 0x100fe20000000000 */
[--C-:B------:R-:W-:Y:S01]  /*0a60*/  FADD R44, R44, -R39.reuse ;  /* 0x800000272c2c7221 */ /* 0x100fe20000000000 */
[--C-:B------:R-:W-:Y:S01]  /*0a70*/  FADD R40, R40, -R39.reuse ;  /* 0x8000002728287221 */ /* 0x100fe20000000000 */
[--C-:B------:R-:W-:Y:S01]  /*0a80*/  FADD R41, R41, -R39.reuse ;  /* 0x8000002729297221 */ /* 0x100fe20000000000 */
[----:B------:R-:W-:Y:S01]  /*0a90*/  FADD R39, R42, -R39 ;  /* 0x800000272a277221 */ /* 0x000fe20000000000 */
[----:B------:R-:W-:Y:S01]  /*0aa0*/  LOP3.LUT R25, R25, 0x3fc, R29, 0xf8, !PT ;  /* 0x000003fc19197812 */ /* 0x000fe200078ef81d */
[-C--:B------:R-:W-:Y:S01]  /*0ab0*/  FMUL R36, R36, R38.reuse ;  /* 0x0000002624247220 */ /* 0x080fe20000400000 */
        /* <DEDUP_REMOVED lines=9> */
[----:B------:R-:W-:Y:S01]  /*0b50*/  FMUL R39, R39, R38 ;  /* 0x0000002627277220 */ /* 0x000fe20000400000 */
[----:B------:R-:W-:Y:S01]  /*0b60*/  LEA R25, R25, UR4, 0x2 ;  /* 0x0000000419197c11 */ /* 0x000fe2000f8e10ff */
[----:B------:R-:W-:Y:S01]  /*0b70*/  BAR.SYNC.DEFER_BLOCKING 0x0 ;  /* 0x0000000000007b1d */ /* 0x000fe20000010000 */
[-CC-:B------:R-:W-:Y:S01]  /*0b80*/  FFMA R36, R36, R35.reuse, R34.reuse ;  /* 0x0000002324247223 */ /* 0x180fe20000000022 */
        /* <DEDUP_REMOVED lines=9> */
[----:B------:R-:W-:Y:S01]  /*0c20*/  FFMA R34, R39, R35, R34 ;  /* 0x0000002327227223 */ /* 0x000fe20000000022 */
[----:B------:R-:W-:Y:S04]  /*0c30*/  LDS R29, [R25+0xc] ;  /* 0x00000c00191d7984 */ /* 0x000fe80000000800 */
[----:B------:R-:W-:Y:S04]  /*0c40*/  LDS R37, [R25+0x8] ;  /* 0x0000080019257984 */ /* 0x000fe80000000800 */
[----:B------:R-:W-:Y:S04]  /*0c50*/  LDS R35, [R25+0x4] ;  /* 0x0000040019237984 */ /* 0x000fe80000000800 */
[----:B------:R-:W2:Y:S01]  /*0c60*/  LDS R33, [R25] ;  /* 0x0000000019217984 */ /* 0x000ea20000000800 */
[----:B------:R-:W-:Y:S06]  /*0c70*/  BAR.SYNC.DEFER_BLOCKING 0x0 ;  /* 0x0000000000007b1d */ /* 0x000fec0000010000 */
[----:B------:R0:W-:Y:S04]  /*0c80*/  STS [R7], R30 ;  /* 0x0000001e07007388 */ /* 0x0001e80000000800 */
[----:B------:R-:W-:Y:S04]  /*0c90*/  STS [R7+0x404], R36 ;  /* 0x0004042407007388 */ /* 0x000fe80000000800 */
[----:B------:R-:W-:Y:S04]  /*0ca0*/  STS [R7+0x808], R32 ;  /* 0x0008082007007388 */ /* 0x000fe80000000800 */
[----:B------:R-:W-:Y:S01]  /*0cb0*/  STS [R7+0xc0c], R6 ;  /* 0x000c0c0607007388 */ /* 0x000fe20000000800 */
[----:B------:R-:W-:Y:S06]  /*0cc0*/  BAR.SYNC.DEFER_BLOCKING 0x0 ;  /* 0x0000000000007b1d */ /* 0x000fec0000010000 */
[----:B------:R-:W-:Y:S04]  /*0cd0*/  LDS R24, [R25+0xc] ;  /* 0x00000c0019187984 */ /* 0x000fe80000000800 */
[----:B------:R-:W-:Y:S04]  /*0ce0*/  LDS R43, [R25+0x8] ;  /* 0x00000800192b7984 */ /* 0x000fe80000000800 */
[----:B------:R-:W5:Y:S04]  /*0cf0*/  LDS R4, [R25+0x4] ;  /* 0x0000040019047984 */ /* 0x000f680000000800 */
[----:B------:R-:W1:Y:S01]  /*0d00*/  LDS R39, [R25] ;  /* 0x0000000019277984 */ /* 0x000e620000000800 */
        /* <DEDUP_REMOVED lines=8> */
[----:B------:R-:W-:Y:S04]  /*0d90*/  LDS R6, [R25+0x4] ;  /* 0x0000040019067984 */ /* 0x000fe80000000800 */
[----:B------:R-:W3:Y:S01]  /*0da0*/  LDS R45, [R25] ;  /* 0x00000000192d7984 */ /* 0x000ee20000000800 */
[----:B------:R-:W-:Y:S01]  /*0db0*/  BAR.SYNC.DEFER_BLOCKING 0x0 ;  /* 0x0000000000007b1d */ /* 0x000fe20000010000 */
[----:B0-----:R-:W-:Y:S01]  /*0dc0*/  IMAD.SHL.U32 R30, R3, 0x40, RZ ;  /* 0x00000040031e7824 */ /* 0x001fe200078e00ff */
[----:B----4-:R-:W-:-:S04]  /*0dd0*/  SHF.R.U32.HI R38, RZ, 0x6, R3 ;  /* 0x00000006ff267819 */ /* 0x010fc80000011603 */
[----:B------:R0:W-:Y:S04]  /*0de0*/  STS [R7], R27 ;  /* 0x0000001b07007388 */ /* 0x0001e80000000800 */
[----:B------:R-:W-:Y:S04]  /*0df0*/  STS [R7+0x404], R31 ;  /* 0x0004041f07007388 */ /* 0x000fe80000000800 */
[----:B------:R-:W-:Y:S04]  /*0e00*/  STS [R7+0x808], R41 ;  /* 0x0008082907007388 */ /* 0x000fe80000000800 */
[----:B------:R4:W-:Y:S01]  /*0e10*/  STS [R7+0xc0c], R34 ;  /* 0x000c0c2207007388 */ /* 0x0009e20000000800 */
[----:B------:R-:W-:Y:S01]  /*0e20*/  BAR.SYNC.DEFER_BLOCKING 0x0 ;  /* 0x0000000000007b1d */ /* 0x000fe20000010000 */
[----:B------:R-:W-:-:S02]  /*0e30*/  LOP3.LUT R30, R30, 0xfc0, RZ, 0xc0, !PT ;  /* 0x00000fc01e1e7812 */ /* 0x000fc400078ec0ff */
[----:B------:R-:W-:-:S03]  /*0e40*/  SGXT.U32 R38, R38, 0x2 ;  /* 0x000000022626781a */ /* 0x000fc60000000000 */
[C---:B0-----:R-:W-:Y:S01]  /*0e50*/  VIADD R27, R30.reuse, UR4 ;  /* 0x000000041e1b7c36 */ /* 0x041fe20008000000 */
[----:B------:R-:W-:Y:S01]  /*0e60*/  LOP3.LUT R38, R30, R38, RZ, 0xfc, !PT ;  /* 0x000000261e267212 */ /* 0x000fe200078efcff */
[----:B------:R-:W0:Y:S04]  /*0e70*/  LDS R31, [R25] ;  /* 0x00000000191f7984 */ /* 0x000e280000000800 */
[----:B------:R-:W0:Y:S04]  /*0e80*/  LDS R36, [R25+0x8] ;  /* 0x0000080019247984 */ /* 0x000e280000000800 */
[----:B------:R-:W0:Y:S04]  /*0e90*/  LDS R32, [R25+0x4] ;  /* 0x0000040019207984 */ /* 0x000e280000000800 */
[----:B------:R-:W0:Y:S01]  /*0ea0*/  LDS R30, [R25+0xc] ;  /* 0x00000c00191e7984 */ /* 0x000e220000000800 */
[C---:B--2---:R-:W-:Y:S01]  /*0eb0*/  FSETP.GEU.AND P6, PT, R33.reuse, -R8, PT ;  /* 0x800000082100720b */ /* 0x044fe20003fce000 */
[----:B------:R-:W-:Y:S01]  /*0ec0*/  FADD R8, R33, R8 ;  /* 0x0000000821087221 */ /* 0x000fe20000000000 */
[C---:B-----5:R-:W-:Y:S01]  /*0ed0*/  FSETP.GEU.AND P0, PT, R4.reuse, -R13, PT ;  /* 0x8000000d0400720b */ /* 0x060fe20003f0e000 */
[----:B----4-:R-:W2:Y:S01]  /*0ee0*/  S2R R7, SR_TID.X ;  /* 0x0000000000077919 */ /* 0x010ea20000002100 */
[----:B------:R-:W-:-:S02]  /*0ef0*/  FADD R13, R4, R13 ;  /* 0x0000000d040d7221 */ /* 0x000fc40000000000 */
[----:B------:R-:W-:Y:S02]  /*0f00*/  FSEL R4, R8, RZ, P6 ;  /* 0x000000ff08047208 */ /* 0x000fe40003000000 */
[C---:B-1----:R-:W-:Y:S01]  /*0f10*/  FSETP.GEU.AND P6, PT, R39.reuse, -R12, PT ;  /* 0x8000000c2700720b */ /* 0x042fe20003fce000 */
[----:B------:R-:W-:Y:S01]  /*0f20*/  FADD R12, R39, R12 ;  /* 0x0000000c270c7221 */ /* 0x000fe20000000000 */
[----:B------:R-:W-:-:S04]  /*0f30*/  FSETP.GEU.AND P4, PT, R37, -R10, PT ;  /* 0x8000000a2500720b */ /* 0x000fc80003f8e000 */
[----:B------:R-:W-:Y:S02]  /*0f40*/  FSEL R12, R12, RZ, P6 ;  /* 0x000000ff0c0c7208 */ /* 0x000fe40003000000 */
[C---:B---3--:R-:W-:Y:S01]  /*0f50*/  FSETP.GEU.AND P6, PT, R45.reuse, -R16, PT ;  /* 0x800000102d00720b */ /* 0x048fe20003fce000 */
[----:B------:R-:W-:Y:S01]  /*0f60*/  FADD R16, R45, R16 ;  /* 0x000000102d107221 */ /* 0x000fe20000000000 */
[----:B------:R-:W-:Y:S01]  /*0f70*/  FSETP.GEU.AND P3, PT, R35, -R9, PT ;  /* 0x800000092300720b */ /* 0x000fe20003f6e000 */
[----:B------:R-:W-:Y:S01]  /*0f80*/  FADD R10, R37, R10 ;  /* 0x0000000a250a7221 */ /* 0x000fe20000000000 */
[----:B------:R-:W-:Y:S01]  /*0f90*/  FADD R9, R35, R9 ;  /* 0x0000000923097221 */ /* 0x000fe20000000000 */
[C---:B------:R-:W-:Y:S01]  /*0fa0*/  FSETP.GEU.AND P5, PT, R29.reuse, -R11, PT ;  /* 0x8000000b1d00720b */ /* 0x040fe20003fae000 */
[----:B------:R-:W-:Y:S01]  /*0fb0*/  FADD R11, R29, R11 ;  /* 0x0000000b1d0b7221 */ /* 0x000fe20000000000 */
[----:B------:R-:W-:Y:S01]  /*0fc0*/  BAR.SYNC.DEFER_BLOCKING 0x0 ;  /* 0x0000000000007b1d */ /* 0x000fe20000010000 */
[C---:B------:R-:W-:Y:S01]  /*0fd0*/  FSETP.GEU.AND P2, PT, R24.reuse, -R15, PT ;  /* 0x8000000f1800720b */ /* 0x040fe20003f4e000 */
[----:B------:R-:W-:Y:S01]  /*0fe0*/  FADD R15, R24, R15 ;  /* 0x0000000f180f7221 */ /* 0x000fe20000000000 */
[C---:B------:R-:W-:Y:S01]  /*0ff0*/  FSETP.GEU.AND P1, PT, R43.reuse, -R14, PT ;  /* 0x8000000e2b00720b */ /* 0x040fe20003f2e000 */
[----:B------:R-:W-:Y:S01]  /*1000*/  FADD R14, R43, R14 ;  /* 0x0000000e2b0e7221 */ /* 0x000fe20000000000 */
[----:B------:R-:W-:-:S02]  /*1010*/  FSEL R16, R16, RZ, P6 ;  /* 0x000000ff10107208 */ /* 0x000fc40003000000 */
[C---:B0-----:R-:W-:Y:S01]  /*1020*/  FSETP.GEU.AND P6, PT, R31.reuse, -R20, PT ;  /* 0x800000141f00720b */ /* 0x041fe20003fce000 */
[----:B------:R-:W-:Y:S01]  /*1030*/  FADD R20, R31, R20 ;  /* 0x000000141f147221 */ /* 0x000fe20000000000 */
[----:B------:R-:W-:Y:S02]  /*1040*/  FSEL R8, R9, RZ, P3 ;  /* 0x000000ff09087208 */ /* 0x000fe40001800000 */
[----:B------:R-:W-:Y:S02]  /*1050*/  FSEL R10, R10, RZ, P4 ;  /* 0x000000ff0a0a7208 */ /* 0x000fe40002000000 */
[C---:B------:R-:W-:Y:S01]  /*1060*/  FSETP.GEU.AND P3, PT, R28.reuse, -R19, PT ;  /* 0x800000131c00720b */ /* 0x040fe20003f6e000 */
[----:B------:R-:W-:Y:S01]  /*1070*/  FADD R19, R28, R19 ;  /* 0x000000131c137221 */ /* 0x000fe20000000000 */
[C---:B------:R-:W-:Y:S01]  /*1080*/  FSETP.GEU.AND P4, PT, R26.reuse, -R18, PT ;  /* 0x800000121a00720b */ /* 0x040fe20003f8e000 */
[----:B------:R-:W-:Y:S01]  /*1090*/  FADD R18, R26, R18 ;  /* 0x000000121a127221 */ /* 0x000fe20000000000 */
[----:B------:R-:W-:-:S02]  /*10a0*/  FSEL R24, R11, RZ, P5 ;  /* 0x000000ff0b187208 */ /* 0x000fc40002800000 */
[----:B------:R-:W-:Y:S02]  /*10b0*/  FSEL R26, R13, RZ, P0 ;  /* 0x000000ff0d1a7208 */ /* 0x000fe40000000000 */
[----:B------:R-:W-:Y:S02]  /*10c0*/  FSEL R14, R14, RZ, P1 ;  /* 0x000000ff0e0e7208 */ /* 0x000fe40000800000 */
[----:B------:R-:W-:Y:S02]  /*10d0*/  FSEL R28, R15, RZ, P2 ;  /* 0x000000ff0f1c7208 */ /* 0x000fe40001000000 */
[----:B------:R-:W-:Y:S02]  /*10e0*/  LEA R27, R38, R27, 0x2 ;  /* 0x0000001b261b7211 */ /* 0x000fe400078e10ff */
[C---:B------:R-:W-:Y:S01]  /*10f0*/  FSETP.GEU.AND P5, PT, R6.reuse, -R17, PT ;  /* 0x800000110600720b */ /* 0x040fe20003fae000 */
[----:B------:R-:W-:Y:S01]  /*1100*/  FADD R6, R6, R17 ;  /* 0x0000001106067221 */ /* 0x000fe20000000000 */
[C---:B------:R-:W-:Y:S01]  /*1110*/  FSETP.GEU.AND P0, PT, R36.reuse, -R22, PT ;  /* 0x800000162400720b */ /* 0x040fe20003f0e000 */
[----:B------:R-:W-:Y:S01]  /*1120*/  FADD R22, R36, R22 ;  /* 0x0000001624167221 */ /* 0x000fe20000000000 */
[C---:B------:R-:W-:Y:S01]  /*1130*/  FSETP.GEU.AND P1, PT, R32.reuse, -R21, PT ;  /* 0x800000152000720b */ /* 0x040fe20003f2e000 */
[----:B------:R-:W-:Y:S01]  /*1140*/  FADD R21, R32, R21 ;  /* 0x0000001520157221 */ /* 0x000fe20000000000 */
[C---:B------:R-:W-:Y:S01]  /*1150*/  FSETP.GEU.AND P2, PT, R30.reuse, -R23, PT ;  /* 0x800000171e00720b */ /* 0x040fe20003f4e000 */
[----:B------:R-:W-:Y:S01]  /*1160*/  FADD R23, R30, R23 ;  /* 0x000000171e177221 */ /* 0x000fe20000000000 */
[----:B------:R-:W-:Y:S01]  /*1170*/  FSEL R20, R20, RZ, P6 ;  /* 0x000000ff14147208 */ /* 0x000fe20003000000 */
[----:B------:R0:W-:Y:S01]  /*1180*/  STS [R27+0x50], R8 ;  /* 0x000050081b007388 */ /* 0x0001e20000000800 */
[----:B------:R-:W-:-:S02]  /*1190*/  FSEL R6, R6, RZ, P5 ;  /* 0x000000ff06067208 */ /* 0x000fc40002800000 */
[----:B------:R-:W-:Y:S01]  /*11a0*/  FSEL R18, R18, RZ, P4 ;  /* 0x000000ff12127208 */ /* 0x000fe20002000000 */
[----:B------:R1:W-:Y:S01]  /*11b0*/  STS [R27+0xa0], R10 ;  /* 0x0000a00a1b007388 */ /* 0x0003e20000000800 */
[----:B------:R-:W-:-:S03]  /*11c0*/  FSEL R22, R22, RZ, P0 ;  /* 0x000000ff16167208 */ /* 0x000fc60000000000 */
[----:B------:R3:W-:Y:S01]  /*11d0*/  STS [R27+0x30], R20 ;  /* 0x000030141b007388 */ /* 0x0007e20000000800 */
[----:B0-----:R-:W-:-:S03]  /*11e0*/  FSEL R8, R19, RZ, P3 ;  /* 0x000000ff13087208 */ /* 0x001fc60001800000 */
[----:B------:R2:W-:Y:S01]  /*11f0*/  STS [R27], R4 ;  /* 0x000000041b007388 */ /* 0x0005e20000000800 */
[----:B-1----:R-:W-:Y:S02]  /*1200*/  FSEL R10, R21, RZ, P1 ;  /* 0x000000ff150a7208 */ /* 0x002fe40000800000 */
[----:B---3--:R-:W-:Y:S01]  /*1210*/  FSEL R20, R23, RZ, P2 ;  /* 0x000000ff17147208 */ /* 0x008fe20001000000 */
[----:B------:R-:W-:Y:S01]  /*1220*/  STS [R27+0xf0], R24 ;  /* 0x0000f0181b007388 */ /* 0x000fe20000000800 */
[----:B--2---:R-:W-:-:S03]  /*1230*/  IMAD.SHL.U32 R4, R7, 0x4, RZ ;  /* 0x0000000407047824 */ /* 0x004fc600078e00ff */
[----:B------:R-:W-:Y:S04]  /*1240*/  STS [R27+0x10], R12 ;  /* 0x0000100c1b007388 */ /* 0x000fe80000000800 */
[----:B------:R-:W-:Y:S01]  /*1250*/  STS [R27+0x60], R26 ;  /* 0x0000601a1b007388 */ /* 0x000fe20000000800 */
[----:B------:R-:W-:-:S03]  /*1260*/  LOP3.LUT R4, R4, 0x3fc, RZ, 0xc0, !PT ;  /* 0x000003fc04047812 */ /* 0x000fc600078ec0ff */
[----:B------:R-:W-:Y:S04]  /*1270*/  STS [R27+0xb0], R14 ;  /* 0x0000b00e1b007388 */ /* 0x000fe80000000800 */
[----:B------:R-:W-:Y:S04]  /*1280*/  STS [R27+0x100], R28 ;  /* 0x0001001c1b007388 */ /* 0x000fe80000000800 */
[----:B------:R-:W-:Y:S04]  /*1290*/  STS [R27+0x20], R16 ;  /* 0x000020101b007388 */ /* 0x000fe80000000800 */
[----:B------:R0:W-:Y:S04]  /*12a0*/  STS [R27+0x70], R6 ;  /* 0x000070061b007388 */ /* 0x0001e80000000800 */
[----:B------:R-:W-:Y:S04]  /*12b0*/  STS [R27+0xc0], R18 ;  /* 0x0000c0121b007388 */ /* 0x000fe80000000800 */
[----:B------:R-:W-:Y:S04]  /*12c0*/  STS [R27+0x110], R8 ;  /* 0x000110081b007388 */ /* 0x000fe80000000800 */
[----:B------:R-:W-:Y:S04]  /*12d0*/  STS [R27+0x80], R10 ;  /* 0x0000800a1b007388 */ /* 0x000fe80000000800 */
[----:B------:R-:W-:Y:S04]  /*12e0*/  STS [R27+0xd0], R22 ;  /* 0x0000d0161b007388 */ /* 0x000fe80000000800 */
[----:B------:R1:W-:Y:S01]  /*12f0*/  STS [R27+0x120], R20 ;  /* 0x000120141b007388 */ /* 0x0003e20000000800 */
[----:B------:R-:W-:-:S02]  /*1300*/  LOP3.LUT R7, R4, 0x400, RZ, 0xfc, !PT ;  /* 0x0000040004077812 */ /* 0x000fc400078efcff */
[----:B------:R-:W-:Y:S02]  /*1310*/  LOP3.LUT R11, R4, 0x800, RZ, 0xfc, !PT ;  /* 0x00000800040b7812 */ /* 0x000fe400078efcff */
[----:B0-----:R-:W-:Y:S02]  /*1320*/  LOP3.LUT R6, R3, 0xfc, RZ, 0xc0, !PT ;  /* 0x000000fc03067812 */ /* 0x001fe400078ec0ff */
[----:B------:R-:W-:Y:S02]  /*1330*/  LOP3.LUT R9, R7, 0x7f0, RZ, 0xc0, !PT ;  /* 0x000007f007097812 */ /* 0x000fe400078ec0ff */
[----:B------:R-:W-:Y:S02]  /*1340*/  LOP3.LUT R11, R11, 0xbf0, RZ, 0xc0, !PT ;  /* 0x00000bf00b0b7812 */ /* 0x000fe400078ec0ff */
[----:B------:R-:W-:Y:S01]  /*1350*/  LEA R7, R6, UR4, 0x2 ;  /* 0x0000000406077c11 */ /* 0x000fe2000f8e10ff */
[----:B------:R-:W-:Y:S02]  /*1360*/  VIADD R9, R9, UR4 ;  /* 0x0000000409097c36 */ /* 0x000fe40008000000 */
[----:B------:R-:W-:-:S02]  /*1370*/  VIADD R11, R11, UR4 ;  /* 0x000000040b0b7c36 */ /* 0x000fc40008000000 */
[C---:B------:R-:W-:Y:S01]  /*1380*/  IMAD R16, R4.reuse, 0x4, R7 ;  /* 0x0000000404107824 */ /* 0x040fe200078e0207 */
[----:B------:R-:W-:Y:S01]  /*1390*/  BAR.SYNC.DEFER_BLOCKING 0x0 ;  /* 0x0000000000007b1d */ /* 0x000fe20000010000 */
[C---:B------:R-:W-:Y:S01]  /*13a0*/  LEA R12, R4.reuse, R9, 0x2 ;  /* 0x00000009040c7211 */ /* 0x040fe200078e10ff */
[----:B------:R-:W-:Y:S01]  /*13b0*/  IMAD R11, R4, 0x4, R11 ;  /* 0x00000004040b7824 */ /* 0x000fe200078e020b */
[----:B------:R-:W-:-:S05]  /*13c0*/  SHF.R.U32.HI R3, RZ, 0x2, R3 ;  /* 0x00000002ff037819 */ /* 0x000fca0000011603 */
[----:B------:R-:W0:Y:S01]  /*13d0*/  LDC.64 R6, c[0x0][0x240] ;  /* 0x00009000ff067b82 */ /* 0x000e220000000a00 */
[----:B------:R-:W-:Y:S01]  /*13e0*/  SGXT.U32 R3, R3, 0x6 ;  /* 0x000000060303781a */ /* 0x000fe20000000000 */
[----:B------:R-:W2:Y:S04]  /*13f0*/  LDS.128 R16, [R16] ;  /* 0x0000000010107984 */ /* 0x000ea80000000c00 */
[----:B------:R-:W3:Y:S04]  /*1400*/  LDS.128 R12, [R12+0x1000] ;  /* 0x001000000c0c7984 */ /* 0x000ee80000000c00 */
[----:B------:R-:W4:Y:S01]  /*1410*/  LDS.128 R8, [R11+0x2000] ;  /* 0x002000000b087984 */ /* 0x000f220000000c00 */
[----:B------:R-:W-:-:S02]  /*1420*/  LOP3.LUT R0, R0, 0xc, R5, 0xf8, !PT ;  /* 0x0000000c00007812 */ /* 0x000fc400078ef805 */
[----:B------:R-:W-:Y:S02]  /*1430*/  PRMT R3, R3, 0x6540, R2 ;  /* 0x0000654003037816 */ /* 0x000fe40000000002 */
[C---:B------:R-:W-:Y:S01]  /*1440*/  ISETP.GE.AND P0, PT, R0.reuse, 0x10, PT ;  /* 0x000000100000780c */ /* 0x040fe20003f06270 */
[----:B------:R-:W-:Y:S01]  /*1450*/  IMAD.SHL.U32 R24, R0, 0x800, RZ ;  /* 0x0000080000187824 */ /* 0x000fe200078e00ff */
[C---:B------:R-:W-:Y:S02]  /*1460*/  LOP3.LUT R5, R3.reuse, 0x40, RZ, 0xfc, !PT ;  /* 0x0000004003057812 */ /* 0x040fe400078efcff */
[C---:B------:R-:W-:Y:S02]  /*1470*/  LOP3.LUT R2, R3.reuse, 0x80, RZ, 0xfc, !PT ;  /* 0x0000008003027812 */ /* 0x040fe400078efcff */
[----:B-1----:R-:W-:Y:S02]  /*1480*/  LOP3.LUT R20, R4, 0xc00, RZ, 0xfc, !PT ;  /* 0x00000c0004147812 */ /* 0x002fe400078efcff */
[----:B------:R-:W-:-:S02]  /*1490*/  LOP3.LUT R0, R3, 0xc0, RZ, 0xfc, !PT ;  /* 0x000000c003007812 */ /* 0x000fc400078efcff */
[----:B------:R-:W-:Y:S02]  /*14a0*/  ISETP.LT.AND P3, PT, R3, 0x800, !P0 ;  /* 0x000008000300780c */ /* 0x000fe40004761270 */
[----:B------:R-:W-:Y:S02]  /*14b0*/  ISETP.LT.AND P2, PT, R5, 0x800, !P0 ;  /* 0x000008000500780c */ /* 0x000fe40004741270 */
[----:B------:R-:W-:Y:S01]  /*14c0*/  ISETP.LT.AND P1, PT, R2, 0x800, !P0 ;  /* 0x000008000200780c */ /* 0x000fe20004721270 */
[--C-:B------:R-:W-:Y:S01]  /*14d0*/  IMAD R3, R3, 0x4, R24.reuse ;  /* 0x0000000403037824 */ /* 0x100fe200078e0218 */
[----:B------:R-:W-:Y:S02]  /*14e0*/  LOP3.LUT R20, R20, 0xff0, RZ, 0xc0, !PT ;  /* 0x00000ff014147812 */ /* 0x000fe400078ec0ff */
[----:B------:R-:W-:Y:S01]  /*14f0*/  ISETP.LT.AND P0, PT, R0, 0x800, !P0 ;  /* 0x000008000000780c */ /* 0x000fe20004701270 */
[----:B------:R-:W-:Y:S01]  /*1500*/  IMAD R21, R5, 0x4, R24 ;  /* 0x0000000405157824 */ /* 0x000fe200078e0218 */
[----:B------:R-:W-:Y:S01]  /*1510*/  LEA R23, R2, R24, 0x2 ;  /* 0x0000001802177211 */ /* 0x000fe200078e10ff */
[----:B------:R-:W-:-:S02]  /*1520*/  VIADD R5, R20, UR4 ;  /* 0x0000000414057c36 */ /* 0x000fc40008000000 */
[----:B0-----:R-:W-:-:S04]  /*1530*/  IMAD.WIDE R2, R3, 0x4, R6 ;  /* 0x0000000403027825 */ /* 0x001fc800078e0206 */
[--C-:B------:R-:W-:Y:S01]  /*1540*/  IMAD.WIDE R20, R21, 0x4, R6.reuse ;  /* 0x0000000415147825 */ /* 0x100fe200078e0206 */
[----:B--2---:R0:W-:Y:S03]  /*1550*/  @P3 STG.E.128 desc[UR6][R2.64], R16 ;  /* 0x0000001002003986 */ /* 0x0041e6000c101d06 */
[----:B------:R-:W-:Y:S01]  /*1560*/  IMAD.WIDE R22, R23, 0x4, R6 ;  /* 0x0000000417167825 */ /* 0x000fe200078e0206 */
[----:B---3--:R0:W-:Y:S04]  /*1570*/  @P2 STG.E.128 desc[UR6][R20.64], R12 ;  /* 0x0000000c14002986 */ /* 0x0081e8000c101d06 */
[----:B----4-:R0:W-:Y:S01]  /*1580*/  @P1 STG.E.128 desc[UR6][R22.64], R8 ;  /* 0x0000000816001986 */ /* 0x0101e2000c101d06 */
[----:B------:R-:W-:Y:S01]  /*1590*/  IMAD R5, R4, 0x4, R5 ;  /* 0x0000000404057824 */ /* 0x000fe200078e0205 */
[----:B0-----:R-:W-:Y:S06]  /*15a0*/  @!P0 EXIT ;  /* 0x000000000000894d */ /* 0x001fec0003800000 */
[----:B0-----:R-:W0:Y:S01]  /*15b0*/  LDS.128 R8, [R5+0x3000] ;  /* 0x0030000005087984 */ /* 0x001e220000000c00 */
[----:B------:R-:W-:-:S04]  /*15c0*/  IMAD R3, R0, 0x4, R24 ;  /* 0x0000000400037824 */ /* 0x000fc800078e0218 */
[----:B------:R-:W-:-:S05]  /*15d0*/  IMAD.WIDE R6, R3, 0x4, R6 ;  /* 0x0000000403067825 */ /* 0x000fca00078e0206 */
[----:B0-----:R-:W-:Y:S01]  /*15e0*/  STG.E.128 desc[UR6][R6.64], R8 ;  /* 0x0000000806007986 */ /* 0x001fe2000c101d06 */
[----:B------:R-:W-:Y:S05]  /*15f0*/  EXIT ;  /* 0x000000000000794d */ /* 0x000fea0003800000 */
.L_x_0:
[----:B------:R-:W-:-:S00]  /*1600*/  BRA `(.L_x_0) ;  /* 0xfffffffc00fc7947 */ /* 0x000fc0000383ffff */
[----:B------:R-:W-:-:S00]  /*1610*/  NOP ;  /* 0x0000000000007918 */ /* 0x000fc00000000000 */
        /* <DEDUP_REMOVED lines=14> */
.L_x_1:


//--------------------- .nv.global.init           --------------------------
	.section	.nv.global.init,"aw",@progbits
.nv.global.init:
	.type		_$_str,@object
	.size		_$_str,(_$_str_$_2 - _$_str)
_$_str:
        /*0000*/ 	.byte	0x5f, 0x5f, 0x43, 0x55, 0x44, 0x41, 0x5f, 0x46, 0x54, 0x5a, 0x00
	.type		_$_str_$_2,@object
	.size		_$_str_$_2,(.L_1 - _$_str_$_2)
_$_str_$_2:
        /*000b*/ 	.byte	0x5f, 0x5f, 0x43, 0x55, 0x44, 0x41, 0x5f, 0x50, 0x52, 0x45, 0x43, 0x5f, 0x53, 0x51, 0x52, 0x54
        /*001b*/ 	.byte	0x00
.L_1:


//--------------------- .nv.shared.triton_poi_fused__native_batch_norm_legit_no_training_add_relu_23 --------------------------
	.section	.nv.shared.triton_poi_fused__native_batch_norm_legit_no_training_add_relu_23,"aw",@nobits
	.sectionflags	@""
	.align	16
	.zero		1024


//--------------------- .nv.constant0.triton_poi_fused__native_batch_norm_legit_no_training_add_relu_23 --------------------------
	.section	.nv.constant0.triton_poi_fused__native_batch_norm_legit_no_training_add_relu_23,"a",@progbits
	.sectionflags	@""
	.align	4
.nv.constant0.triton_poi_fused__native_batch_norm_legit_no_training_add_relu_23:
	.zero		592
